	.headerflags	@"EF_CUDA_TEXMODE_UNIFIED EF_CUDA_64BIT_ADDRESS EF_CUDA_ACCELERATORS EF_CUDA_SM90 EF_CUDA_VIRTUAL_SM(EF_CUDA_SM90)"
	.elftype	@"ET_EXEC"


//--------------------- .nv.info                  --------------------------
	.section	.nv.info,"",@"SHT_CUDA_INFO"
	.align	4


	//----- nvinfo : EIATTR_REGCOUNT
	.align		4
        /*0000*/ 	.byte	0x04, 0x2f
        /*0002*/ 	.short	(.L_1 - .L_0)
	.align		4
.L_0:
        /*0004*/ 	.word	index@(triton_poi_fused_convolution_20)
        /*0008*/ 	.word	0x00000012


	//----- nvinfo : EIATTR_MIN_STACK_SIZE
	.align		4
.L_1:
        /*000c*/ 	.byte	0x04, 0x12
        /*000e*/ 	.short	(.L_3 - .L_2)
	.align		4
.L_2:
        /*0010*/ 	.word	index@(triton_poi_fused_convolution_20)
        /*0014*/ 	.word	0x00000000


	//----- nvinfo : EIATTR_FRAME_SIZE
	.align		4
.L_3:
        /*0018*/ 	.byte	0x04, 0x11
        /*001a*/ 	.short	(.L_5 - .L_4)
	.align		4
.L_4:
        /*001c*/ 	.word	index@(triton_poi_fused_convolution_20)
        /*0020*/ 	.word	0x00000000


	//----- nvinfo : EIATTR_MIN_STACK_SIZE
	.align		4
.L_5:
        /*0024*/ 	.byte	0x04, 0x12
        /*0026*/ 	.short	(.L_7 - .L_6)
	.align		4
.L_6:
        /*0028*/ 	.word	index@(triton_poi_fused_convolution_20)
        /*002c*/ 	.word	0x00000000
.L_7:


//--------------------- .nv.info.triton_poi_fused_convolution_20 --------------------------
	.section	.nv.info.triton_poi_fused_convolution_20,"",@"SHT_CUDA_INFO"
	.sectionflags	@""
	.align	4


	//----- nvinfo : EIATTR_CUDA_API_VERSION
	.align		4
        /*0000*/ 	.byte	0x04, 0x37
        /*0002*/ 	.short	(.L_9 - .L_8)
.L_8:
        /*0004*/ 	.word	0x0000007c


	//----- nvinfo : EIATTR_KPARAM_INFO
	.align		4
.L_9:
        /*0008*/ 	.byte	0x04, 0x17
        /*000a*/ 	.short	(.L_11 - .L_10)
.L_10:
        /*000c*/ 	.word	0x00000000
        /*0010*/ 	.short	0x0002
        /*0012*/ 	.short	0x0010
        /*0014*/ 	.byte	0x00, 0xf0, 0x11, 0x00


	//----- nvinfo : EIATTR_KPARAM_INFO
	.align		4
.L_11:
        /*0018*/ 	.byte	0x04, 0x17
        /*001a*/ 	.short	(.L_13 - .L_12)
.L_12:
        /*001c*/ 	.word	0x00000000
        /*0020*/ 	.short	0x0001
        /*0022*/ 	.short	0x0008
        /*0024*/ 	.byte	0x00, 0xf4, 0x21, 0x00


	//----- nvinfo : EIATTR_KPARAM_INFO
	.align		4
.L_13:
        /*0028*/ 	.byte	0x04, 0x17
        /*002a*/ 	.short	(.L_15 - .L_14)
.L_14:
        /*002c*/ 	.word	0x00000000
        /*0030*/ 	.short	0x0000
        /*0032*/ 	.short	0x0000
        /*0034*/ 	.byte	0x00, 0xf4, 0x21, 0x00


	//----- nvinfo : EIATTR_SPARSE_MMA_MASK
	.align		4
.L_15:
        /*0038*/ 	.byte	0x03, 0x50
        /*003a*/ 	.short	0x0000


	//----- nvinfo : EIATTR_MAXREG_COUNT
	.align		4
        /*003c*/ 	.byte	0x03, 0x1b
        /*003e*/ 	.short	0x00ff


	//----- nvinfo : EIATTR_EXIT_INSTR_OFFSETS
	.align		4
        /*0040*/ 	.byte	0x04, 0x1c
        /*0042*/ 	.short	(.L_17 - .L_16)


	//   ....[0]....
.L_16:
        /*0044*/ 	.word	0x000001d0


	//----- nvinfo : EIATTR_REQNTID
	.align		4
.L_17:
        /*0048*/ 	.byte	0x04, 0x10
        /*004a*/ 	.short	(.L_19 - .L_18)
.L_18:
        /*004c*/ 	.word	0x00000080
        /*0050*/ 	.word	0x00000001
        /*0054*/ 	.word	0x00000001


	//----- nvinfo : EIATTR_CBANK_PARAM_SIZE
	.align		4
.L_19:
        /*0058*/ 	.byte	0x03, 0x19
        /*005a*/ 	.short	0x0014


	//----- nvinfo : EIATTR_PARAM_CBANK
	.align		4
        /*005c*/ 	.byte	0x04, 0x0a
        /*005e*/ 	.short	(.L_21 - .L_20)
	.align		4
.L_20:
        /*0060*/ 	.word	index@(.nv.constant0.triton_poi_fused_convolution_20)
        /*0064*/ 	.short	0x0210
        /*0066*/ 	.short	0x0014


	//----- nvinfo : EIATTR_SW_WAR
	.align		4
.L_21:
        /*0068*/ 	.byte	0x04, 0x36
        /*006a*/ 	.short	(.L_23 - .L_22)
.L_22:
        /*006c*/ 	.word	0x00000008
.L_23:


//--------------------- .nv.callgraph             --------------------------
	.section	.nv.callgraph,"",@"SHT_CUDA_CALLGRAPH"
	.align	4
	.sectionentsize	8
	.align		4
        /*0000*/ 	.word	0x00000000
	.align		4
        /*0004*/ 	.word	0xffffffff
	.align		4
        /*0008*/ 	.word	0x00000000
	.align		4
        /*000c*/ 	.word	0xfffffffe
	.align		4
        /*0010*/ 	.word	0x00000000
	.align		4
        /*0014*/ 	.word	0xfffffffd
	.align		4
        /*0018*/ 	.word	0x00000000
	.align		4
        /*001c*/ 	.word	0xfffffffc


//--------------------- .text.triton_poi_fused_convolution_20 --------------------------
	.section	.text.triton_poi_fused_convolution_20,"ax",@progbits
	.align	128
        .global         triton_poi_fused_convolution_20
        .type           triton_poi_fused_convolution_20,@function
        .size           triton_poi_fused_convolution_20,(.L_x_1 - triton_poi_fused_convolution_20)
        .other          triton_poi_fused_convolution_20,@"STO_CUDA_ENTRY STV_DEFAULT"
triton_poi_fused_convolution_20:
.text.triton_poi_fused_convolution_20:
[----:B------:R-:W-:Y:S01]  /*0000*/  LDC R1, c[0x0][0x28] ;  /* 0x00000a00ff017b82 */ /* 0x000fe20000000800 */
[----:B------:R-:W1:Y:S07]  /*0010*/  S2R R0, SR_TID.X ;  /* 0x0000000000007919 */ /* 0x000e6e0000002100 */
[----:B------:R-:W2:Y:S01]  /*0020*/  LDC.64 R4, c[0x0][0x218] ;  /* 0x00008600ff047b82 */ /* 0x000ea20000000a00 */
[----:B------:R-:W-:Y:S01]  /*0030*/  ULDC.64 UR4, c[0x0][0x208] ;  /* 0x0000820000047ab9 */ /* 0x000fe20000000a00 */
[----:B------:R-:W3:Y:S06]  /*0040*/  S2R R7, SR_CTAID.X ;  /* 0x0000000000077919 */ /* 0x000eec0000002500 */
[----:B------:R-:W4:Y:S01]  /*0050*/  LDC.64 R2, c[0x0][0x210] ;  /* 0x00008400ff027b82 */ /* 0x000f220000000a00 */
[----:B-1----:R-:W-:-:S04]  /*0060*/  SHF.L.U32 R0, R0, 0x2, RZ ;  /* 0x0000000200007819 */ /* 0x002fc800000006ff */
[----:B------:R-:W-:Y:S02]  /*0070*/  LOP3.LUT R0, R0, 0x1fc, RZ, 0xc0, !PT ;  /* 0x000001fc00007812 */ /* 0x000fe400078ec0ff */
[----:B---3--:R-:W-:Y:S02]  /*0080*/  SHF.R.S32.HI R6, RZ, 0x15, R7 ;  /* 0x00000015ff067819 */ /* 0x008fe40000011407 */
[----:B------:R-:W-:Y:S02]  /*0090*/  LEA R7, R7, R0, 0xa ;  /* 0x0000000007077211 */ /* 0x000fe400078e50ff */
[----:B------:R-:W-:-:S03]  /*00a0*/  SGXT R0, R6, 0x1 ;  /* 0x000000010600781a */ /* 0x000fc60000000200 */
[----:B----4-:R-:W-:Y:S01]  /*00b0*/  IMAD.WIDE R2, R7, 0x4, R2 ;  /* 0x0000000407027825 */ /* 0x010fe200078e0202 */
[----:B------:R-:W-:-:S04]  /*00c0*/  LEA.HI R0, R0, R7, RZ, 0x9 ;  /* 0x0000000700007211 */ /* 0x000fc800078f48ff */
[----:B------:R-:W-:Y:S01]  /*00d0*/  LOP3.LUT R0, R0, 0xfffffe00, RZ, 0xc0, !PT ;  /* 0xfffffe0000007812 */ /* 0x000fe200078ec0ff */
[----:B------:R-:W3:Y:S03]  /*00e0*/  LDG.E.128 R12, desc[UR4][R2.64+0x800] ;  /* 0x00080004020c7981 */ /* 0x000ee6000c1e1d00 */
[----:B------:R-:W-:-:S05]  /*00f0*/  IADD3 R9, R7, -R0, RZ ;  /* 0x8000000007097210 */ /* 0x000fca0007ffe0ff */
[----:B--2---:R-:W-:Y:S02]  /*0100*/  IMAD.WIDE R4, R9, 0x4, R4 ;  /* 0x0000000409047825 */ /* 0x004fe400078e0204 */
[----:B------:R-:W2:Y:S04]  /*0110*/  LDG.E.128 R8, desc[UR4][R2.64] ;  /* 0x0000000402087981 */ /* 0x000ea8000c1e1d00 */
[----:B------:R-:W2:Y:S02]  /*0120*/  LDG.E.EL.128 R4, desc[UR4][R4.64] ;  /* 0x0000000404047981 */ /* 0x000ea4000c2e1d00 */
[--C-:B--2---:R-:W-:Y:S01]  /*0130*/  FADD R8, R8, R4.reuse ;  /* 0x0000000408087221 */ /* 0x104fe20000000000 */
[----:B---3--:R-:W-:Y:S01]  /*0140*/  FADD R12, R12, R4 ;  /* 0x000000040c0c7221 */ /* 0x008fe20000000000 */
[--C-:B------:R-:W-:Y:S01]  /*0150*/  FADD R9, R9, R5.reuse ;  /* 0x0000000509097221 */ /* 0x100fe20000000000 */
[----:B------:R-:W-:Y:S01]  /*0160*/  FADD R13, R13, R5 ;  /* 0x000000050d0d7221 */ /* 0x000fe20000000000 */
[--C-:B------:R-:W-:Y:S01]  /*0170*/  FADD R10, R10, R6.reuse ;  /* 0x000000060a0a7221 */ /* 0x100fe20000000000 */
[----:B------:R-:W-:Y:S01]  /*0180*/  FADD R14, R14, R6 ;  /* 0x000000060e0e7221 */ /* 0x000fe20000000000 */
[--C-:B------:R-:W-:Y:S01]  /*0190*/  FADD R11, R11, R7.reuse ;  /* 0x000000070b0b7221 */ /* 0x100fe20000000000 */
[----:B------:R-:W-:-:S04]  /*01a0*/  FADD R15, R15, R7 ;  /* 0x000000070f0f7221 */ /* 0x000fc80000000000 */
[----:B------:R-:W-:Y:S04]  /*01b0*/  STG.E.128 desc[UR4][R2.64], R8 ;  /* 0x0000000802007986 */ /* 0x000fe8000c101d04 */
[----:B------:R-:W-:Y:S01]  /*01c0*/  STG.E.128 desc[UR4][R2.64+0x800], R12 ;  /* 0x0008000c02007986 */ /* 0x000fe2000c101d04 */
[----:B------:R-:W-:Y:S05]  /*01d0*/  EXIT ;  /* 0x000000000000794d */ /* 0x000fea0003800000 */
.L_x_0:
[----:B------:R-:W-:-:S00]  /*01e0*/  BRA `(.L_x_0) ;  /* 0xfffffffc00fc7947 */ /* 0x000fc0000383ffff */
[----:B------:R-:W-:-:S00]  /*01f0*/  NOP ;  /* 0x0000000000007918 */ /* 0x000fc00000000000 */
        /* <DEDUP_REMOVED lines=8> */
.L_x_1:


//--------------------- .nv.constant0.triton_poi_fused_convolution_20 --------------------------
	.section	.nv.constant0.triton_poi_fused_convolution_20,"a",@progbits
	.sectionflags	@""
	.align	4
.nv.constant0.triton_poi_fused_convolution_20:
	.zero		548
